//
// Generated by NVIDIA NVVM Compiler
//
// Compiler Build ID: CL-36424714
// Cuda compilation tools, release 13.0, V13.0.88
// Based on NVVM 20.0.0
//

.version 9.0
.target sm_100
.address_size 64

	// .globl	decompress_kernel

.visible .entry decompress_kernel(
	.param .u64 .ptr .align 1 decompress_kernel_param_0,
	.param .u64 .ptr .align 1 decompress_kernel_param_1,
	.param .u32 decompress_kernel_param_2,
	.param .u32 decompress_kernel_param_3
)
{
	.reg .pred 	%p<2>;
	.reg .b16 	%rs<33>;
	.reg .b32 	%r<12>;
	.reg .b64 	%rd<22>;

	ld.param.u64 	%rd1, [decompress_kernel_param_0];
	ld.param.u64 	%rd2, [decompress_kernel_param_1];
	ld.param.u32 	%r3, [decompress_kernel_param_2];
	mov.u32 	%r4, %ctaid.x;
	mov.u32 	%r5, %ntid.x;
	mov.u32 	%r6, %tid.x;
	mad.lo.s32 	%r1, %r4, %r5, %r6;
	shl.b32 	%r2, %r1, 3;
	setp.ge.s32 	%p1, %r2, %r3;
	@%p1 bra 	$L__BB0_2;
	cvta.to.global.u64 	%rd3, %rd2;
	cvta.to.global.u64 	%rd4, %rd1;
	mul.lo.s32 	%r7, %r1, 5;
	cvt.s64.s32 	%rd5, %r7;
	add.s64 	%rd6, %rd4, %rd5;
	ld.global.nc.u8 	%rs1, [%rd6];
	cvt.u16.u8 	%rs2, %rs1;
	cvt.u64.u16 	%rd7, %rs2;
	shl.b64 	%rd8, %rd7, 32;
	ld.global.nc.u8 	%rs3, [%rd6+1];
	cvt.u16.u8 	%rs4, %rs3;
	cvt.u32.u16 	%r8, %rs4;
	and.b32  	%r9, %r8, 255;
	mul.wide.u32 	%rd9, %r9, 16777216;
	ld.global.nc.u8 	%rs5, [%rd6+2];
	cvt.u32.u8 	%r10, %rs5;
	mul.wide.u32 	%rd10, %r10, 65536;
	or.b64  	%rd11, %rd10, %rd8;
	or.b64  	%rd12, %rd11, %rd9;
	ld.global.nc.u8 	%rs6, [%rd6+3];
	cvt.u32.u8 	%r11, %rs6;
	mul.wide.u32 	%rd13, %r11, 256;
	ld.global.nc.u8 	%rs7, [%rd6+4];
	cvt.u16.u8 	%rs8, %rs7;
	cvt.u64.u16 	%rd14, %rs8;
	or.b64  	%rd15, %rd13, %rd14;
	or.b64  	%rd16, %rd15, %rd12;
	shr.u16 	%rs9, %rs2, 3;
	or.b16  	%rs10, %rs9, 64;
	cvt.s64.s32 	%rd17, %r2;
	add.s64 	%rd18, %rd3, %rd17;
	st.global.u8 	[%rd18], %rs10;
	shr.u64 	%rd19, %rd12, 30;
	cvt.u16.u64 	%rs11, %rd19;
	and.b16  	%rs12, %rs11, 31;
	or.b16  	%rs13, %rs12, 64;
	st.global.u8 	[%rd18+1], %rs13;
	shr.u16 	%rs14, %rs4, 1;
	and.b16  	%rs15, %rs14, 31;
	or.b16  	%rs16, %rs15, 64;
	st.global.u8 	[%rd18+2], %rs16;
	shr.u64 	%rd20, %rd12, 20;
	cvt.u16.u64 	%rs17, %rd20;
	and.b16  	%rs18, %rs17, 31;
	or.b16  	%rs19, %rs18, 64;
	st.global.u8 	[%rd18+3], %rs19;
	shr.u64 	%rd21, %rd16, 15;
	cvt.u16.u64 	%rs20, %rd21;
	and.b16  	%rs21, %rs20, 31;
	or.b16  	%rs22, %rs21, 64;
	st.global.u8 	[%rd18+4], %rs22;
	cvt.u16.u64 	%rs23, %rd16;
	shr.u16 	%rs24, %rs23, 10;
	and.b16  	%rs25, %rs24, 31;
	or.b16  	%rs26, %rs25, 64;
	st.global.u8 	[%rd18+5], %rs26;
	cvt.u16.u64 	%rs27, %rd15;
	shr.u16 	%rs28, %rs27, 5;
	and.b16  	%rs29, %rs28, 31;
	or.b16  	%rs30, %rs29, 64;
	st.global.u8 	[%rd18+6], %rs30;
	and.b16  	%rs31, %rs8, 31;
	or.b16  	%rs32, %rs31, 64;
	st.global.u8 	[%rd18+7], %rs32;
$L__BB0_2:
	ret;

}
	// .globl	compress_kernel
.visible .entry compress_kernel(
	.param .u64 .ptr .align 1 compress_kernel_param_0,
	.param .u64 .ptr .align 1 compress_kernel_param_1,
	.param .u32 compress_kernel_param_2
)
{
	.reg .pred 	%p<2>;
	.reg .b16 	%rs<13>;
	.reg .b32 	%r<8>;
	.reg .b64 	%rd<39>;

	ld.param.u64 	%rd1, [compress_kernel_param_0];
	ld.param.u64 	%rd2, [compress_kernel_param_1];
	ld.param.u32 	%r3, [compress_kernel_param_2];
	mov.u32 	%r4, %ctaid.x;
	mov.u32 	%r5, %ntid.x;
	mov.u32 	%r6, %tid.x;
	mad.lo.s32 	%r1, %r4, %r5, %r6;
	shl.b32 	%r2, %r1, 3;
	setp.ge.s32 	%p1, %r2, %r3;
	@%p1 bra 	$L__BB1_2;
	cvta.to.global.u64 	%rd3, %rd2;
	cvta.to.global.u64 	%rd4, %rd1;
	cvt.s64.s32 	%rd5, %r2;
	add.s64 	%rd6, %rd4, %rd5;
	ld.global.nc.u8 	%rs1, [%rd6];
	cvt.u64.u8 	%rd7, %rs1;
	shl.b64 	%rd8, %rd7, 35;
	ld.global.nc.u8 	%rs2, [%rd6+1];
	cvt.u64.u8 	%rd9, %rs2;
	shl.b64 	%rd10, %rd9, 30;
	and.b64  	%rd11, %rd10, 30064771072;
	or.b64  	%rd12, %rd11, %rd8;
	ld.global.nc.u8 	%rs3, [%rd6+2];
	cvt.u64.u8 	%rd13, %rs3;
	shl.b64 	%rd14, %rd13, 25;
	and.b64  	%rd15, %rd14, 1040187392;
	ld.global.nc.u8 	%rs4, [%rd6+3];
	cvt.u64.u8 	%rd16, %rs4;
	shl.b64 	%rd17, %rd16, 20;
	and.b64  	%rd18, %rd17, 16777216;
	or.b64  	%rd19, %rd15, %rd18;
	or.b64  	%rd20, %rd19, %rd10;
	ld.global.nc.u8 	%rs5, [%rd6+4];
	cvt.u64.u8 	%rd21, %rs5;
	shl.b64 	%rd22, %rd21, 15;
	and.b64  	%rd23, %rd22, 983040;
	ld.global.nc.u8 	%rs6, [%rd6+5];
	cvt.u64.u8 	%rd24, %rs6;
	shl.b64 	%rd25, %rd24, 10;
	and.b64  	%rd26, %rd25, 31744;
	or.b64  	%rd27, %rd22, %rd26;
	or.b64  	%rd28, %rd23, %rd17;
	ld.global.nc.u8 	%rs7, [%rd6+6];
	cvt.u64.u8 	%rd29, %rs7;
	shl.b64 	%rd30, %rd29, 5;
	and.b64  	%rd31, %rd30, 768;
	ld.global.nc.u8 	%rs8, [%rd6+7];
	cvt.u16.u8 	%rs9, %rs8;
	and.b16  	%rs10, %rs9, 31;
	or.b64  	%rd32, %rd31, %rd27;
	mul.lo.s32 	%r7, %r1, 5;
	cvt.s64.s32 	%rd33, %r7;
	add.s64 	%rd34, %rd3, %rd33;
	shr.u64 	%rd35, %rd12, 32;
	st.global.u8 	[%rd34], %rd35;
	shr.u64 	%rd36, %rd20, 24;
	st.global.u8 	[%rd34+1], %rd36;
	shr.u64 	%rd37, %rd28, 16;
	st.global.u8 	[%rd34+2], %rd37;
	shr.u64 	%rd38, %rd32, 8;
	st.global.u8 	[%rd34+3], %rd38;
	cvt.u16.u64 	%rs11, %rd30;
	or.b16  	%rs12, %rs10, %rs11;
	st.global.u8 	[%rd34+4], %rs12;
$L__BB1_2:
	ret;

}


// ===== COMPILED SASS (sm_100) =====

	.target	sm_100

	.elftype	@"ET_EXEC"


//--------------------- .note.nv.tkinfo           --------------------------
	.section	.note.nv.tkinfo,"",@"SHT_NOTE"
	.sectionflags	@"SHF_NOTE_NV_TKINFO"
	.tkinfo
        /*0018*/ 	.word	0x00000002
        /*0030*/ 	.string	""
        /*0030*/ 	.string	"ptxas"
        /*0030*/ 	.string	"Cuda compilation tools, release 13.0, V13.0.88"
        /*0030*/ 	.string	"Build cuda_13.0.r13.0/compiler.36424714_0"
        /*0030*/ 	.string	"-arch sm_100 -m 64 "



//--------------------- .note.nv.cuinfo           --------------------------
	.section	.note.nv.cuinfo,"",@"SHT_NOTE"
	.sectionflags	@"SHF_NOTE_NV_CUINFO"
        /*0018*/ 	.short	0x0002
        /*001a*/ 	.short	0x0064
        /*001c*/ 	.short	0x0082
	.zero		2


//--------------------- .nv.info                  --------------------------
	.section	.nv.info,"",@"SHT_CUDA_INFO"
	.align	4


	//----- nvinfo : EIATTR_REGCOUNT
	.align		4
        /*0000*/ 	.byte	0x04, 0x2f
        /*0002*/ 	.short	(.L_1 - .L_0)
	.align		4
.L_0:
        /*0004*/ 	.word	index@(decompress_kernel)
        /*0008*/ 	.word	0x00000014


	//----- nvinfo : EIATTR_FRAME_SIZE
	.align		4
.L_1:
        /*000c*/ 	.byte	0x04, 0x11
        /*000e*/ 	.short	(.L_3 - .L_2)
	.align		4
.L_2:
        /*0010*/ 	.word	index@(decompress_kernel)
        /*0014*/ 	.word	0x00000000


	//----- nvinfo : EIATTR_REGCOUNT
	.align		4
.L_3:
        /*0018*/ 	.byte	0x04, 0x2f
        /*001a*/ 	.short	(.L_5 - .L_4)
	.align		4
.L_4:
        /*001c*/ 	.word	index@(compress_kernel)
        /*0020*/ 	.word	0x00000012


	//----- nvinfo : EIATTR_FRAME_SIZE
	.align		4
.L_5:
        /*0024*/ 	.byte	0x04, 0x11
        /*0026*/ 	.short	(.L_7 - .L_6)
	.align		4
.L_6:
        /*0028*/ 	.word	index@(compress_kernel)
        /*002c*/ 	.word	0x00000000


	//----- nvinfo : EIATTR_MIN_STACK_SIZE
	.align		4
.L_7:
        /*0030*/ 	.byte	0x04, 0x12
        /*0032*/ 	.short	(.L_9 - .L_8)
	.align		4
.L_8:
        /*0034*/ 	.word	index@(compress_kernel)
        /*0038*/ 	.word	0x00000000


	//----- nvinfo : EIATTR_MIN_STACK_SIZE
	.align		4
.L_9:
        /*003c*/ 	.byte	0x04, 0x12
        /*003e*/ 	.short	(.L_11 - .L_10)
	.align		4
.L_10:
        /*0040*/ 	.word	index@(decompress_kernel)
        /*0044*/ 	.word	0x00000000
.L_11:


//--------------------- .nv.compat                --------------------------
	.section	.nv.compat,"",@"SHT_CUDA_COMPAT_INFO"
	.align	4
        /*0000*/ 	.byte	0x02, 0x09, 0x00, 0x00, 0x02, 0x02, 0x01, 0x00, 0x02, 0x05, 0x05, 0x00, 0x03, 0x07, 0x01, 0x01
        /*0010*/ 	.byte	0x02, 0x03, 0x00, 0x00, 0x02, 0x06, 0x01, 0x00, 0x04, 0x0b, 0x08, 0x00, 0x09, 0x00, 0x00, 0x00
        /*0020*/ 	.byte	0x00, 0x00, 0x00, 0x00


//--------------------- .nv.info.compress_kernel  --------------------------
	.section	.nv.info.compress_kernel,"",@"SHT_CUDA_INFO"
	.sectionflags	@""
	.align	4


	//----- nvinfo : EIATTR_CUDA_API_VERSION
	.align		4
        /*0000*/ 	.byte	0x04, 0x37
        /*0002*/ 	.short	(.L_13 - .L_12)
.L_12:
        /*0004*/ 	.word	0x00000082


	//----- nvinfo : EIATTR_KPARAM_INFO
	.align		4
.L_13:
        /*0008*/ 	.byte	0x04, 0x17
        /*000a*/ 	.short	(.L_15 - .L_14)
.L_14:
        /*000c*/ 	.word	0x00000000
        /*0010*/ 	.short	0x0002
        /*0012*/ 	.short	0x0010
        /*0014*/ 	.byte	0x00, 0xf0, 0x11, 0x00


	//----- nvinfo : EIATTR_KPARAM_INFO
	.align		4
.L_15:
        /*0018*/ 	.byte	0x04, 0x17
        /*001a*/ 	.short	(.L_17 - .L_16)
.L_16:
        /*001c*/ 	.word	0x00000000
        /*0020*/ 	.short	0x0001
        /*0022*/ 	.short	0x0008
        /*0024*/ 	.byte	0x00, 0xf5, 0x21, 0x00


	//----- nvinfo : EIATTR_KPARAM_INFO
	.align		4
.L_17:
        /*0028*/ 	.byte	0x04, 0x17
        /*002a*/ 	.short	(.L_19 - .L_18)
.L_18:
        /*002c*/ 	.word	0x00000000
        /*0030*/ 	.short	0x0000
        /*0032*/ 	.short	0x0000
        /*0034*/ 	.byte	0x00, 0xf5, 0x21, 0x00


	//----- nvinfo : EIATTR_SPARSE_MMA_MASK
	.align		4
.L_19:
        /*0038*/ 	.byte	0x03, 0x50
        /*003a*/ 	.short	0x0000


	//----- nvinfo : EIATTR_MAXREG_COUNT
	.align		4
        /*003c*/ 	.byte	0x03, 0x1b
        /*003e*/ 	.short	0x00ff


	//----- nvinfo : EIATTR_MERCURY_ISA_VERSION
	.align		4
        /*0040*/ 	.byte	0x03, 0x5f
        /*0042*/ 	.short	0x0101


	//----- nvinfo : EIATTR_VRC_CTA_INIT_COUNT
	.align		4
        /*0044*/ 	.byte	0x02, 0x4a
	.zero		1
	.zero		1


	//----- nvinfo : EIATTR_EXIT_INSTR_OFFSETS
	.align		4
        /*0048*/ 	.byte	0x04, 0x1c
        /*004a*/ 	.short	(.L_21 - .L_20)


	//   ....[0]....
.L_20:
        /*004c*/ 	.word	0x00000080


	//   ....[1]....
        /*0050*/ 	.word	0x00000300


	//----- nvinfo : EIATTR_CBANK_PARAM_SIZE
	.align		4
.L_21:
        /*0054*/ 	.byte	0x03, 0x19
        /*0056*/ 	.short	0x0014


	//----- nvinfo : EIATTR_PARAM_CBANK
	.align		4
        /*0058*/ 	.byte	0x04, 0x0a
        /*005a*/ 	.short	(.L_23 - .L_22)
	.align		4
.L_22:
        /*005c*/ 	.word	index@(.nv.constant0.compress_kernel)
        /*0060*/ 	.short	0x0380
        /*0062*/ 	.short	0x0014


	//----- nvinfo : EIATTR_SW_WAR
	.align		4
.L_23:
        /*0064*/ 	.byte	0x04, 0x36
        /*0066*/ 	.short	(.L_25 - .L_24)
.L_24:
        /*0068*/ 	.word	0x00000008
.L_25:


//--------------------- .nv.info.decompress_kernel --------------------------
	.section	.nv.info.decompress_kernel,"",@"SHT_CUDA_INFO"
	.sectionflags	@""
	.align	4


	//----- nvinfo : EIATTR_CUDA_API_VERSION
	.align		4
        /*0000*/ 	.byte	0x04, 0x37
        /*0002*/ 	.short	(.L_27 - .L_26)
.L_26:
        /*0004*/ 	.word	0x00000082


	//----- nvinfo : EIATTR_KPARAM_INFO
	.align		4
.L_27:
        /*0008*/ 	.byte	0x04, 0x17
        /*000a*/ 	.short	(.L_29 - .L_28)
.L_28:
        /*000c*/ 	.word	0x00000000
        /*0010*/ 	.short	0x0003
        /*0012*/ 	.short	0x0014
        /*0014*/ 	.byte	0x00, 0xf0, 0x11, 0x00


	//----- nvinfo : EIATTR_KPARAM_INFO
	.align		4
.L_29:
        /*0018*/ 	.byte	0x04, 0x17
        /*001a*/ 	.short	(.L_31 - .L_30)
.L_30:
        /*001c*/ 	.word	0x00000000
        /*0020*/ 	.short	0x0002
        /*0022*/ 	.short	0x0010
        /*0024*/ 	.byte	0x00, 0xf0, 0x11, 0x00


	//----- nvinfo : EIATTR_KPARAM_INFO
	.align		4
.L_31:
        /*0028*/ 	.byte	0x04, 0x17
        /*002a*/ 	.short	(.L_33 - .L_32)
.L_32:
        /*002c*/ 	.word	0x00000000
        /*0030*/ 	.short	0x0001
        /*0032*/ 	.short	0x0008
        /*0034*/ 	.byte	0x00, 0xf5, 0x21, 0x00


	//----- nvinfo : EIATTR_KPARAM_INFO
	.align		4
.L_33:
        /*0038*/ 	.byte	0x04, 0x17
        /*003a*/ 	.short	(.L_35 - .L_34)
.L_34:
        /*003c*/ 	.word	0x00000000
        /*0040*/ 	.short	0x0000
        /*0042*/ 	.short	0x0000
        /*0044*/ 	.byte	0x00, 0xf5, 0x21, 0x00


	//----- nvinfo : EIATTR_SPARSE_MMA_MASK
	.align		4
.L_35:
        /*0048*/ 	.byte	0x03, 0x50
        /*004a*/ 	.short	0x0000


	//----- nvinfo : EIATTR_MAXREG_COUNT
	.align		4
        /*004c*/ 	.byte	0x03, 0x1b
        /*004e*/ 	.short	0x00ff


	//----- nvinfo : EIATTR_MERCURY_ISA_VERSION
	.align		4
        /*0050*/ 	.byte	0x03, 0x5f
        /*0052*/ 	.short	0x0101


	//----- nvinfo : EIATTR_VRC_CTA_INIT_COUNT
	.align		4
        /*0054*/ 	.byte	0x02, 0x4a
	.zero		1
	.zero		1


	//----- nvinfo : EIATTR_EXIT_INSTR_OFFSETS
	.align		4
        /*0058*/ 	.byte	0x04, 0x1c
        /*005a*/ 	.short	(.L_37 - .L_36)


	//   ....[0]....
.L_36:
        /*005c*/ 	.word	0x00000080


	//   ....[1]....
        /*0060*/ 	.word	0x000003c0


	//----- nvinfo : EIATTR_CBANK_PARAM_SIZE
	.align		4
.L_37:
        /*0064*/ 	.byte	0x03, 0x19
        /*0066*/ 	.short	0x0018


	//----- nvinfo : EIATTR_PARAM_CBANK
	.align		4
        /*0068*/ 	.byte	0x04, 0x0a
        /*006a*/ 	.short	(.L_39 - .L_38)
	.align		4
.L_38:
        /*006c*/ 	.word	index@(.nv.constant0.decompress_kernel)
        /*0070*/ 	.short	0x0380
        /*0072*/ 	.short	0x0018


	//----- nvinfo : EIATTR_SW_WAR
	.align		4
.L_39:
        /*0074*/ 	.byte	0x04, 0x36
        /*0076*/ 	.short	(.L_41 - .L_40)
.L_40:
        /*0078*/ 	.word	0x00000008
.L_41:


//--------------------- .nv.callgraph             --------------------------
	.section	.nv.callgraph,"",@"SHT_CUDA_CALLGRAPH"
	.align	4
	.sectionentsize	8
	.align		4
        /*0000*/ 	.word	0x00000000
	.align		4
        /*0004*/ 	.word	0xffffffff
	.align		4
        /*0008*/ 	.word	0x00000000
	.align		4
        /*000c*/ 	.word	0xfffffffe
	.align		4
        /*0010*/ 	.word	0x00000000
	.align		4
        /*0014*/ 	.word	0xfffffffd
	.align		4
        /*0018*/ 	.word	0x00000000
	.align		4
        /*001c*/ 	.word	0xfffffffc


//--------------------- .text.compress_kernel     --------------------------
	.section	.text.compress_kernel,"ax",@progbits
	.align	128
        .global         compress_kernel
        .type           compress_kernel,@function
        .size           compress_kernel,(.L_x_2 - compress_kernel)
        .other          compress_kernel,@"STO_CUDA_ENTRY STV_DEFAULT"
compress_kernel:
.text.compress_kernel:
[----:B------:R-:W-:Y:S01]  /*0000*/  LDC R1, c[0x0][0x37c] ;  /* 0x0000df00ff017b82 */ /* 0x000fe20000000800 */
[----:B------:R-:W0:Y:S07]  /*0010*/  S2R R3, SR_TID.X ;  /* 0x0000000000037919 */ /* 0x000e2e0000002100 */
[----:B------:R-:W0:Y:S01]  /*0020*/  S2UR UR4, SR_CTAID.X ;  /* 0x00000000000479c3 */ /* 0x000e220000002500 */
[----:B------:R-:W1:Y:S07]  /*0030*/  LDCU UR5, c[0x0][0x390] ;  /* 0x00007200ff0577ac */ /* 0x000e6e0008000800 */
[----:B------:R-:W0:Y:S02]  /*0040*/  LDC R0, c[0x0][0x360] ;  /* 0x0000d800ff007b82 */ /* 0x000e240000000800 */
[----:B0-----:R-:W-:-:S04]  /*0050*/  IMAD R0, R0, UR4, R3 ;  /* 0x0000000400007c24 */ /* 0x001fc8000f8e0203 */
[----:B------:R-:W-:-:S05]  /*0060*/  IMAD.SHL.U32 R2, R0, 0x8, RZ ;  /* 0x0000000800027824 */ /* 0x000fca00078e00ff */
[----:B-1----:R-:W-:-:S13]  /*0070*/  ISETP.GE.AND P0, PT, R2, UR5, PT ;  /* 0x0000000502007c0c */ /* 0x002fda000bf06270 */
[----:B------:R-:W-:Y:S05]  /*0080*/  @P0 EXIT ;  /* 0x000000000000094d */ /* 0x000fea0003800000 */
[----:B------:R-:W0:Y:S01]  /*0090*/  LDCU.128 UR8, c[0x0][0x380] ;  /* 0x00007000ff0877ac */ /* 0x000e220008000c00 */
[----:B------:R-:W1:Y:S01]  /*00a0*/  LDCU.64 UR4, c[0x0][0x358] ;  /* 0x00006b00ff0477ac */ /* 0x000e620008000a00 */
[----:B0-----:R-:W-:-:S04]  /*00b0*/  IADD3 R4, P0, PT, R2, UR8, RZ ;  /* 0x0000000802047c10 */ /* 0x001fc8000ff1e0ff */
[----:B------:R-:W-:-:S05]  /*00c0*/  LEA.HI.X.SX32 R5, R2, UR9, 0x1, P0 ;  /* 0x0000000902057c11 */ /* 0x000fca00080f0eff */
[----:B-1----:R-:W2:Y:S04]  /*00d0*/  LDG.E.U8.CONSTANT R3, desc[UR4][R4.64+0x2] ;  /* 0x0000020404037981 */ /* 0x002ea8000c1e9100 */
[----:B------:R-:W3:Y:S04]  /*00e0*/  LDG.E.U8.CONSTANT R8, desc[UR4][R4.64+0x3] ;  /* 0x0000030404087981 */ /* 0x000ee8000c1e9100 */
[----:B------:R-:W4:Y:S04]  /*00f0*/  LDG.E.U8.CONSTANT R9, desc[UR4][R4.64+0x4] ;  /* 0x0000040404097981 */ /* 0x000f28000c1e9100 */
[----:B------:R-:W5:Y:S04]  /*0100*/  LDG.E.U8.CONSTANT R10, desc[UR4][R4.64+0x5] ;  /* 0x00000504040a7981 */ /* 0x000f68000c1e9100 */
[----:B------:R-:W5:Y:S04]  /*0110*/  LDG.E.U8.CONSTANT R7, desc[UR4][R4.64+0x1] ;  /* 0x0000010404077981 */ /* 0x000f68000c1e9100 */
[----:B------:R-:W5:Y:S04]  /*0120*/  LDG.E.U8.CONSTANT R11, desc[UR4][R4.64+0x6] ;  /* 0x00000604040b7981 */ /* 0x000f68000c1e9100 */
[----:B------:R-:W5:Y:S04]  /*0130*/  LDG.E.U8.CONSTANT R6, desc[UR4][R4.64] ;  /* 0x0000000404067981 */ /* 0x000f68000c1e9100 */
[----:B------:R0:W5:Y:S01]  /*0140*/  LDG.E.U8.CONSTANT R12, desc[UR4][R4.64+0x7] ;  /* 0x00000704040c7981 */ /* 0x000162000c1e9100 */
[----:B------:R-:W-:-:S05]  /*0150*/  IMAD R0, R0, 0x5, RZ ;  /* 0x0000000500007824 */ /* 0x000fca00078e02ff */
[----:B------:R-:W-:Y:S01]  /*0160*/  IADD3 R2, P0, PT, R0, UR10, RZ ;  /* 0x0000000a00027c10 */ /* 0x000fe2000ff1e0ff */
[----:B--2---:R-:W-:-:S03]  /*0170*/  IMAD.SHL.U32 R13, R3, 0x2000000, RZ ;  /* 0x02000000030d7824 */ /* 0x004fc600078e00ff */
[----:B------:R-:W-:Y:S01]  /*0180*/  LEA.HI.X.SX32 R3, R0, UR11, 0x1, P0 ;  /* 0x0000000b00037c11 */ /* 0x000fe200080f0eff */
[----:B---3--:R-:W-:Y:S01]  /*0190*/  IMAD.SHL.U32 R8, R8, 0x100000, RZ ;  /* 0x0010000008087824 */ /* 0x008fe200078e00ff */
[----:B------:R-:W-:Y:S01]  /*01a0*/  LOP3.LUT R13, R13, 0x3e000000, RZ, 0xc0, !PT ;  /* 0x3e0000000d0d7812 */ /* 0x000fe200078ec0ff */
[----:B----4-:R-:W-:Y:S02]  /*01b0*/  IMAD.SHL.U32 R9, R9, 0x8000, RZ ;  /* 0x0000800009097824 */ /* 0x010fe400078e00ff */
[----:B-----5:R-:W-:Y:S01]  /*01c0*/  IMAD.SHL.U32 R10, R10, 0x400, RZ ;  /* 0x000004000a0a7824 */ /* 0x020fe200078e00ff */
[----:B0-----:R-:W-:Y:S01]  /*01d0*/  LOP3.LUT R5, R13, 0x1000000, R8, 0xf8, !PT ;  /* 0x010000000d057812 */ /* 0x001fe200078ef808 */
[----:B------:R-:W-:-:S03]  /*01e0*/  IMAD.SHL.U32 R0, R7, 0x40000000, RZ ;  /* 0x4000000007007824 */ /* 0x000fc600078e00ff */
[----:B------:R-:W-:Y:S01]  /*01f0*/  LOP3.LUT R10, R9, 0x7c00, R10, 0xf8, !PT ;  /* 0x00007c00090a7812 */ /* 0x000fe200078ef80a */
[----:B------:R-:W-:Y:S01]  /*0200*/  IMAD.SHL.U32 R11, R11, 0x20, RZ ;  /* 0x000000200b0b7824 */ /* 0x000fe200078e00ff */
[----:B------:R-:W-:Y:S02]  /*0210*/  SHF.R.U32.HI R7, RZ, 0x2, R7 ;  /* 0x00000002ff077819 */ /* 0x000fe40000011607 */
[----:B------:R-:W-:Y:S01]  /*0220*/  LOP3.LUT R4, R5, R0, RZ, 0xfc, !PT ;  /* 0x0000000005047212 */ /* 0x000fe200078efcff */
[----:B------:R-:W-:Y:S01]  /*0230*/  IMAD.SHL.U32 R6, R6, 0x8, RZ ;  /* 0x0000000806067824 */ /* 0x000fe200078e00ff */
[----:B------:R-:W-:Y:S02]  /*0240*/  LOP3.LUT R9, R8, 0xf0000, R9, 0xf8, !PT ;  /* 0x000f000008097812 */ /* 0x000fe400078ef809 */
[----:B------:R-:W-:Y:S02]  /*0250*/  LOP3.LUT R0, R10, 0x300, R11, 0xf8, !PT ;  /* 0x000003000a007812 */ /* 0x000fe400078ef80b */
[----:B------:R-:W-:-:S02]  /*0260*/  LOP3.LUT R15, R6, 0x7, R7, 0xf8, !PT ;  /* 0x00000007060f7812 */ /* 0x000fc400078ef807 */
[----:B------:R-:W-:Y:S02]  /*0270*/  SHF.R.U64 R13, R4, 0x18, R7 ;  /* 0x00000018040d7819 */ /* 0x000fe40000001207 */
[----:B------:R-:W-:Y:S02]  /*0280*/  LOP3.LUT R5, R11, 0x1f, R12, 0xf8, !PT ;  /* 0x0000001f0b057812 */ /* 0x000fe400078ef80c */
[----:B------:R-:W-:Y:S02]  /*0290*/  SHF.R.U64 R9, R9, 0x10, RZ ;  /* 0x0000001009097819 */ /* 0x000fe400000012ff */
[----:B------:R-:W-:Y:S01]  /*02a0*/  SHF.R.U64 R7, R0, 0x8, RZ ;  /* 0x0000000800077819 */ /* 0x000fe200000012ff */
[----:B------:R-:W-:Y:S04]  /*02b0*/  STG.E.U8 desc[UR4][R2.64], R15 ;  /* 0x0000000f02007986 */ /* 0x000fe8000c101104 */
[----:B------:R-:W-:Y:S04]  /*02c0*/  STG.E.U8 desc[UR4][R2.64+0x1], R13 ;  /* 0x0000010d02007986 */ /* 0x000fe8000c101104 */
[----:B------:R-:W-:Y:S04]  /*02d0*/  STG.E.U8 desc[UR4][R2.64+0x2], R9 ;  /* 0x0000020902007986 */ /* 0x000fe8000c101104 */
[----:B------:R-:W-:Y:S04]  /*02e0*/  STG.E.U8 desc[UR4][R2.64+0x3], R7 ;  /* 0x0000030702007986 */ /* 0x000fe8000c101104 */
[----:B------:R-:W-:Y:S01]  /*02f0*/  STG.E.U8 desc[UR4][R2.64+0x4], R5 ;  /* 0x0000040502007986 */ /* 0x000fe2000c101104 */
[----:B------:R-:W-:Y:S05]  /*0300*/  EXIT ;  /* 0x000000000000794d */ /* 0x000fea0003800000 */
.L_x_0:
[----:B------:R-:W-:-:S00]  /*0310*/  BRA `(.L_x_0) ;  /* 0xfffffffc00fc7947 */ /* 0x000fc0000383ffff */
[----:B------:R-:W-:-:S00]  /*0320*/  NOP ;  /* 0x0000000000007918 */ /* 0x000fc00000000000 */
        /* <DEDUP_REMOVED lines=13> */
.L_x_2:


//--------------------- .text.decompress_kernel   --------------------------
	.section	.text.decompress_kernel,"ax",@progbits
	.align	128
        .global         decompress_kernel
        .type           decompress_kernel,@function
        .size           decompress_kernel,(.L_x_3 - decompress_kernel)
        .other          decompress_kernel,@"STO_CUDA_ENTRY STV_DEFAULT"
decompress_kernel:
.text.decompress_kernel:
        /* <DEDUP_REMOVED lines=10> */
[----:B------:R-:W-:Y:S01]  /*00a0*/  IMAD R0, R0, 0x5, RZ ;  /* 0x0000000500007824 */ /* 0x000fe200078e02ff */
[----:B------:R-:W1:Y:S04]  /*00b0*/  LDCU.64 UR4, c[0x0][0x358] ;  /* 0x00006b00ff0477ac */ /* 0x000e680008000a00 */
[----:B0-----:R-:W-:-:S04]  /*00c0*/  IADD3 R12, P0, PT, R0, UR8, RZ ;  /* 0x00000008000c7c10 */ /* 0x001fc8000ff1e0ff */
[----:B------:R-:W-:-:S05]  /*00d0*/  LEA.HI.X.SX32 R13, R0, UR9, 0x1, P0 ;  /* 0x00000009000d7c11 */ /* 0x000fca00080f0eff */
[----:B-1----:R-:W2:Y:S04]  /*00e0*/  LDG.E.U8.CONSTANT R0, desc[UR4][R12.64+0x1] ;  /* 0x000001040c007981 */ /* 0x002ea8000c1e9100 */
[----:B------:R-:W3:Y:S04]  /*00f0*/  LDG.E.U8.CONSTANT R6, desc[UR4][R12.64+0x2] ;  /* 0x000002040c067981 */ /* 0x000ee8000c1e9100 */
[----:B------:R-:W4:Y:S04]  /*0100*/  LDG.E.U8.CONSTANT R15, desc[UR4][R12.64] ;  /* 0x000000040c0f7981 */ /* 0x000f28000c1e9100 */
[----:B------:R-:W5:Y:S04]  /*0110*/  LDG.E.U8.CONSTANT R8, desc[UR4][R12.64+0x3] ;  /* 0x000003040c087981 */ /* 0x000f68000c1e9100 */
[----:B------:R-:W5:Y:S01]  /*0120*/  LDG.E.U8.CONSTANT R11, desc[UR4][R12.64+0x4] ;  /* 0x000004040c0b7981 */ /* 0x000f62000c1e9100 */
[----:B------:R-:W-:-:S04]  /*0130*/  IADD3 R4, P0, PT, R5, UR10, RZ ;  /* 0x0000000a05047c10 */ /* 0x000fc8000ff1e0ff */
[----:B------:R-:W-:Y:S01]  /*0140*/  LEA.HI.X.SX32 R5, R5, UR11, 0x1, P0 ;  /* 0x0000000b05057c11 */ /* 0x000fe200080f0eff */
[----:B--2---:R-:W-:Y:S01]  /*0150*/  IMAD.WIDE.U32 R2, R0, 0x1000000, RZ ;  /* 0x0100000000027825 */ /* 0x004fe200078e00ff */
[----:B------:R-:W-:-:S03]  /*0160*/  SHF.R.U32.HI R0, RZ, 0x1, R0 ;  /* 0x00000001ff007819 */ /* 0x000fc60000011600 */
[----:B---3--:R-:W-:Y:S01]  /*0170*/  IMAD.WIDE.U32 R6, R6, 0x10000, RZ ;  /* 0x0001000006067825 */ /* 0x008fe200078e00ff */
[----:B------:R-:W-:-:S04]  /*0180*/  LOP3.LUT R0, R0, 0x1f, RZ, 0xc0, !PT ;  /* 0x0000001f00007812 */ /* 0x000fc800078ec0ff */
[----:B----4-:R-:W-:Y:S02]  /*0190*/  LOP3.LUT R17, R3, R7, R15, 0xfe, !PT ;  /* 0x0000000703117212 */ /* 0x010fe400078efe0f */
[----:B------:R-:W-:Y:S01]  /*01a0*/  LOP3.LUT R10, R6, R2, RZ, 0xfc, !PT ;  /* 0x00000002060a7212 */ /* 0x000fe200078efcff */
[----:B-----5:R-:W-:Y:S01]  /*01b0*/  IMAD.WIDE.U32 R8, R8, 0x100, RZ ;  /* 0x0000010008087825 */ /* 0x020fe200078e00ff */
[----:B------:R-:W-:Y:S02]  /*01c0*/  LOP3.LUT R7, R0, 0x40, RZ, 0xfc, !PT ;  /* 0x0000004000077812 */ /* 0x000fe400078efcff */
[----:B------:R-:W-:Y:S02]  /*01d0*/  SHF.R.U64 R3, R10, 0x1e, R17 ;  /* 0x0000001e0a037819 */ /* 0x000fe40000001211 */
[----:B------:R-:W-:Y:S01]  /*01e0*/  LOP3.LUT R13, R8, R11, RZ, 0xfc, !PT ;  /* 0x0000000b080d7212 */ /* 0x000fe200078efcff */
[----:B------:R0:W-:Y:S01]  /*01f0*/  STG.E.U8 desc[UR4][R4.64+0x2], R7 ;  /* 0x0000020704007986 */ /* 0x0001e2000c101104 */
[----:B------:R-:W-:-:S02]  /*0200*/  LOP3.LUT R0, R3, 0x1f, RZ, 0xc0, !PT ;  /* 0x0000001f03007812 */ /* 0x000fc400078ec0ff */
[----:B------:R-:W-:Y:S02]  /*0210*/  LOP3.LUT R2, R13, R6, R2, 0xfe, !PT ;  /* 0x000000060d027212 */ /* 0x000fe400078efe02 */
[----:B------:R-:W-:Y:S02]  /*0220*/  LOP3.LUT R9, R9, R17, RZ, 0xfc, !PT ;  /* 0x0000001109097212 */ /* 0x000fe400078efcff */
[----:B------:R-:W-:Y:S02]  /*0230*/  LOP3.LUT R3, R0, 0x40, RZ, 0xfc, !PT ;  /* 0x0000004000037812 */ /* 0x000fe400078efcff */
[----:B------:R-:W-:Y:S02]  /*0240*/  LOP3.LUT R6, R8, 0xffff, R11, 0xc8, !PT ;  /* 0x0000ffff08067812 */ /* 0x000fe400078ec80b */
[----:B------:R-:W-:Y:S01]  /*0250*/  SHF.R.U64 R0, R10, 0x14, R17 ;  /* 0x000000140a007819 */ /* 0x000fe20000001211 */
[----:B------:R1:W-:Y:S01]  /*0260*/  STG.E.U8 desc[UR4][R4.64+0x1], R3 ;  /* 0x0000010304007986 */ /* 0x0003e2000c101104 */
[----:B------:R-:W-:-:S02]  /*0270*/  SHF.R.U64 R8, R2, 0xf, R9 ;  /* 0x0000000f02087819 */ /* 0x000fc40000001209 */
[----:B------:R-:W-:Y:S02]  /*0280*/  LOP3.LUT R2, R2, 0xffff, RZ, 0xc0, !PT ;  /* 0x0000ffff02027812 */ /* 0x000fe400078ec0ff */
[----:B------:R-:W-:Y:S02]  /*0290*/  LOP3.LUT R0, R0, 0x1f, RZ, 0xc0, !PT ;  /* 0x0000001f00007812 */ /* 0x000fe400078ec0ff */
[----:B------:R-:W-:Y:S02]  /*02a0*/  SHF.R.U32.HI R6, RZ, 0x5, R6 ;  /* 0x00000005ff067819 */ /* 0x000fe40000011606 */
[----:B------:R-:W-:Y:S02]  /*02b0*/  SHF.R.U32.HI R2, RZ, 0xa, R2 ;  /* 0x0000000aff027819 */ /* 0x000fe40000011602 */
[----:B------:R-:W-:Y:S02]  /*02c0*/  LOP3.LUT R11, R11, 0x1f, RZ, 0xc0, !PT ;  /* 0x0000001f0b0b7812 */ /* 0x000fe400078ec0ff */
[----:B0-----:R-:W-:-:S02]  /*02d0*/  LOP3.LUT R7, R0, 0x40, RZ, 0xfc, !PT ;  /* 0x0000004000077812 */ /* 0x001fc400078efcff */
[----:B------:R-:W-:Y:S02]  /*02e0*/  LOP3.LUT R6, R6, 0x1f, RZ, 0xc0, !PT ;  /* 0x0000001f06067812 */ /* 0x000fe400078ec0ff */
[----:B------:R-:W-:Y:S01]  /*02f0*/  LOP3.LUT R0, R8, 0x1f, RZ, 0xc0, !PT ;  /* 0x0000001f08007812 */ /* 0x000fe200078ec0ff */
[----:B------:R-:W-:Y:S01]  /*0300*/  STG.E.U8 desc[UR4][R4.64+0x3], R7 ;  /* 0x0000030704007986 */ /* 0x000fe2000c101104 */
[----:B------:R-:W-:Y:S02]  /*0310*/  LOP3.LUT R2, R2, 0x1f, RZ, 0xc0, !PT ;  /* 0x0000001f02027812 */ /* 0x000fe400078ec0ff */
[----:B------:R-:W-:Y:S02]  /*0320*/  LOP3.LUT R13, R11, 0x40, RZ, 0xfc, !PT ;  /* 0x000000400b0d7812 */ /* 0x000fe400078efcff */
[----:B------:R-:W-:Y:S02]  /*0330*/  LEA.HI R15, R15, 0x40, RZ, 0x1d ;  /* 0x000000400f0f7811 */ /* 0x000fe400078fe8ff */
[----:B------:R-:W-:Y:S01]  /*0340*/  LOP3.LUT R11, R6, 0x40, RZ, 0xfc, !PT ;  /* 0x00000040060b7812 */ /* 0x000fe200078efcff */
[----:B------:R-:W-:Y:S01]  /*0350*/  STG.E.U8 desc[UR4][R4.64+0x7], R13 ;  /* 0x0000070d04007986 */ /* 0x000fe2000c101104 */
[----:B-1----:R-:W-:-:S02]  /*0360*/  LOP3.LUT R3, R0, 0x40, RZ, 0xfc, !PT ;  /* 0x0000004000037812 */ /* 0x002fc400078efcff */
[----:B------:R-:W-:Y:S01]  /*0370*/  LOP3.LUT R9, R2, 0x40, RZ, 0xfc, !PT ;  /* 0x0000004002097812 */ /* 0x000fe200078efcff */
[----:B------:R-:W-:Y:S04]  /*0380*/  STG.E.U8 desc[UR4][R4.64], R15 ;  /* 0x0000000f04007986 */ /* 0x000fe8000c101104 */
[----:B------:R-:W-:Y:S04]  /*0390*/  STG.E.U8 desc[UR4][R4.64+0x6], R11 ;  /* 0x0000060b04007986 */ /* 0x000fe8000c101104 */
[----:B------:R-:W-:Y:S04]  /*03a0*/  STG.E.U8 desc[UR4][R4.64+0x4], R3 ;  /* 0x0000040304007986 */ /* 0x000fe8000c101104 */
[----:B------:R-:W-:Y:S01]  /*03b0*/  STG.E.U8 desc[UR4][R4.64+0x5], R9 ;  /* 0x0000050904007986 */ /* 0x000fe2000c101104 */
[----:B------:R-:W-:Y:S05]  /*03c0*/  EXIT ;  /* 0x000000000000794d */ /* 0x000fea0003800000 */
.L_x_1:
        /* <DEDUP_REMOVED lines=11> */
.L_x_3:


//--------------------- .nv.shared.reserved.0     --------------------------
	.section	.nv.shared.reserved.0,"aw",@nobits
	.weak		__nv_reservedSMEM_offset_0_alias
	.size		__nv_reservedSMEM_offset_0_alias, 0, 64
	.other		__nv_reservedSMEM_offset_0_alias,@"STO_CUDA_RESERVED_SHARED STV_DEFAULT"
__nv_reservedSMEM_offset_0_alias:
	.zero		0
	.zero		64


//--------------------- .nv.constant0.compress_kernel --------------------------
	.section	.nv.constant0.compress_kernel,"a",@progbits
	.sectionflags	@""
	.align	4
.nv.constant0.compress_kernel:
	.zero		916


//--------------------- .nv.constant0.decompress_kernel --------------------------
	.section	.nv.constant0.decompress_kernel,"a",@progbits
	.sectionflags	@""
	.align	4
.nv.constant0.decompress_kernel:
	.zero		920


//--------------------- SYMBOLS --------------------------

	.type		.nv.reservedSmem.offset0,@object
	.size		.nv.reservedSmem.offset0,0x4
